//
// Generated by NVIDIA NVVM Compiler
//
// Compiler Build ID: CL-36424714
// Cuda compilation tools, release 13.0, V13.0.88
// Based on NVVM 20.0.0
//

.version 9.0
.target sm_100
.address_size 64

	// .globl	_Z7softmaxPfS_i

.visible .entry _Z7softmaxPfS_i(
	.param .u64 .ptr .align 1 _Z7softmaxPfS_i_param_0,
	.param .u64 .ptr .align 1 _Z7softmaxPfS_i_param_1,
	.param .u32 _Z7softmaxPfS_i_param_2
)
{


	ret;

}


// ===== COMPILED SASS (sm_100) =====

	.target	sm_100

	.elftype	@"ET_EXEC"


//--------------------- .note.nv.tkinfo           --------------------------
	.section	.note.nv.tkinfo,"",@"SHT_NOTE"
	.sectionflags	@"SHF_NOTE_NV_TKINFO"
	.tkinfo
        /*0018*/ 	.word	0x00000002
        /*0030*/ 	.string	""
        /*0030*/ 	.string	"ptxas"
        /*0030*/ 	.string	"Cuda compilation tools, release 13.0, V13.0.88"
        /*0030*/ 	.string	"Build cuda_13.0.r13.0/compiler.36424714_0"
        /*0030*/ 	.string	"-arch sm_100 -m 64 "



//--------------------- .note.nv.cuinfo           --------------------------
	.section	.note.nv.cuinfo,"",@"SHT_NOTE"
	.sectionflags	@"SHF_NOTE_NV_CUINFO"
        /*0018*/ 	.short	0x0002
        /*001a*/ 	.short	0x0064
        /*001c*/ 	.short	0x0082
	.zero		2


//--------------------- .nv.info                  --------------------------
	.section	.nv.info,"",@"SHT_CUDA_INFO"
	.align	4


	//----- nvinfo : EIATTR_REGCOUNT
	.align		4
        /*0000*/ 	.byte	0x04, 0x2f
        /*0002*/ 	.short	(.L_1 - .L_0)
	.align		4
.L_0:
        /*0004*/ 	.word	index@(_Z7softmaxPfS_i)
        /*0008*/ 	.word	0x00000004


	//----- nvinfo : EIATTR_FRAME_SIZE
	.align		4
.L_1:
        /*000c*/ 	.byte	0x04, 0x11
        /*000e*/ 	.short	(.L_3 - .L_2)
	.align		4
.L_2:
        /*0010*/ 	.word	index@(_Z7softmaxPfS_i)
        /*0014*/ 	.word	0x00000000


	//----- nvinfo : EIATTR_MIN_STACK_SIZE
	.align		4
.L_3:
        /*0018*/ 	.byte	0x04, 0x12
        /*001a*/ 	.short	(.L_5 - .L_4)
	.align		4
.L_4:
        /*001c*/ 	.word	index@(_Z7softmaxPfS_i)
        /*0020*/ 	.word	0x00000000
.L_5:


//--------------------- .nv.compat                --------------------------
	.section	.nv.compat,"",@"SHT_CUDA_COMPAT_INFO"
	.align	4
        /*0000*/ 	.byte	0x02, 0x09, 0x00, 0x00, 0x02, 0x02, 0x01, 0x00, 0x02, 0x05, 0x05, 0x00, 0x03, 0x07, 0x01, 0x01
        /*0010*/ 	.byte	0x02, 0x03, 0x00, 0x00, 0x02, 0x06, 0x01, 0x00, 0x04, 0x0b, 0x08, 0x00, 0x09, 0x00, 0x00, 0x00
        /*0020*/ 	.byte	0x00, 0x00, 0x00, 0x00


//--------------------- .nv.info._Z7softmaxPfS_i  --------------------------
	.section	.nv.info._Z7softmaxPfS_i,"",@"SHT_CUDA_INFO"
	.sectionflags	@""
	.align	4


	//----- nvinfo : EIATTR_CUDA_API_VERSION
	.align		4
        /*0000*/ 	.byte	0x04, 0x37
        /*0002*/ 	.short	(.L_7 - .L_6)
.L_6:
        /*0004*/ 	.word	0x00000082


	//----- nvinfo : EIATTR_KPARAM_INFO
	.align		4
.L_7:
        /*0008*/ 	.byte	0x04, 0x17
        /*000a*/ 	.short	(.L_9 - .L_8)
.L_8:
        /*000c*/ 	.word	0x00000000
        /*0010*/ 	.short	0x0002
        /*0012*/ 	.short	0x0010
        /*0014*/ 	.byte	0x00, 0xf0, 0x11, 0x00


	//----- nvinfo : EIATTR_KPARAM_INFO
	.align		4
.L_9:
        /*0018*/ 	.byte	0x04, 0x17
        /*001a*/ 	.short	(.L_11 - .L_10)
.L_10:
        /*001c*/ 	.word	0x00000000
        /*0020*/ 	.short	0x0001
        /*0022*/ 	.short	0x0008
        /*0024*/ 	.byte	0x00, 0xf5, 0x21, 0x00


	//----- nvinfo : EIATTR_KPARAM_INFO
	.align		4
.L_11:
        /*0028*/ 	.byte	0x04, 0x17
        /*002a*/ 	.short	(.L_13 - .L_12)
.L_12:
        /*002c*/ 	.word	0x00000000
        /*0030*/ 	.short	0x0000
        /*0032*/ 	.short	0x0000
        /*0034*/ 	.byte	0x00, 0xf5, 0x21, 0x00


	//----- nvinfo : EIATTR_SPARSE_MMA_MASK
	.align		4
.L_13:
        /*0038*/ 	.byte	0x03, 0x50
        /*003a*/ 	.short	0x0000


	//----- nvinfo : EIATTR_MAXREG_COUNT
	.align		4
        /*003c*/ 	.byte	0x03, 0x1b
        /*003e*/ 	.short	0x00ff


	//----- nvinfo : EIATTR_MERCURY_ISA_VERSION
	.align		4
        /*0040*/ 	.byte	0x03, 0x5f
        /*0042*/ 	.short	0x0101


	//----- nvinfo : EIATTR_VRC_CTA_INIT_COUNT
	.align		4
        /*0044*/ 	.byte	0x02, 0x4a
	.zero		1
	.zero		1


	//----- nvinfo : EIATTR_EXIT_INSTR_OFFSETS
	.align		4
        /*0048*/ 	.byte	0x04, 0x1c
        /*004a*/ 	.short	(.L_15 - .L_14)


	//   ....[0]....
.L_14:
        /*004c*/ 	.word	0x00000010


	//----- nvinfo : EIATTR_CBANK_PARAM_SIZE
	.align		4
.L_15:
        /*0050*/ 	.byte	0x03, 0x19
        /*0052*/ 	.short	0x0014


	//----- nvinfo : EIATTR_PARAM_CBANK
	.align		4
        /*0054*/ 	.byte	0x04, 0x0a
        /*0056*/ 	.short	(.L_17 - .L_16)
	.align		4
.L_16:
        /*0058*/ 	.word	index@(.nv.constant0._Z7softmaxPfS_i)
        /*005c*/ 	.short	0x0380
        /*005e*/ 	.short	0x0014


	//----- nvinfo : EIATTR_SW_WAR
	.align		4
.L_17:
        /*0060*/ 	.byte	0x04, 0x36
        /*0062*/ 	.short	(.L_19 - .L_18)
.L_18:
        /*0064*/ 	.word	0x00000008
.L_19:


//--------------------- .nv.callgraph             --------------------------
	.section	.nv.callgraph,"",@"SHT_CUDA_CALLGRAPH"
	.align	4
	.sectionentsize	8
	.align		4
        /*0000*/ 	.word	0x00000000
	.align		4
        /*0004*/ 	.word	0xffffffff
	.align		4
        /*0008*/ 	.word	0x00000000
	.align		4
        /*000c*/ 	.word	0xfffffffe
	.align		4
        /*0010*/ 	.word	0x00000000
	.align		4
        /*0014*/ 	.word	0xfffffffd
	.align		4
        /*0018*/ 	.word	0x00000000
	.align		4
        /*001c*/ 	.word	0xfffffffc


//--------------------- .text._Z7softmaxPfS_i     --------------------------
	.section	.text._Z7softmaxPfS_i,"ax",@progbits
	.align	128
        .global         _Z7softmaxPfS_i
        .type           _Z7softmaxPfS_i,@function
        .size           _Z7softmaxPfS_i,(.L_x_1 - _Z7softmaxPfS_i)
        .other          _Z7softmaxPfS_i,@"STO_CUDA_ENTRY STV_DEFAULT"
_Z7softmaxPfS_i:
.text._Z7softmaxPfS_i:
[----:B------:R-:W-:Y:S01]  /*0000*/  LDC R1, c[0x0][0x37c] ;  /* 0x0000df00ff017b82 */ /* 0x000fe20000000800 */
[----:B------:R-:W-:Y:S05]  /*0010*/  EXIT ;  /* 0x000000000000794d */ /* 0x000fea0003800000 */
.L_x_0:
[----:B------:R-:W-:-:S00]  /*0020*/  BRA `(.L_x_0) ;  /* 0xfffffffc00fc7947 */ /* 0x000fc0000383ffff */
[----:B------:R-:W-:-:S00]  /*0030*/  NOP ;  /* 0x0000000000007918 */ /* 0x000fc00000000000 */
        /* <DEDUP_REMOVED lines=12> */
.L_x_1:


//--------------------- .nv.shared.reserved.0     --------------------------
	.section	.nv.shared.reserved.0,"aw",@nobits
	.weak		__nv_reservedSMEM_offset_0_alias
	.size		__nv_reservedSMEM_offset_0_alias, 0, 64
	.other		__nv_reservedSMEM_offset_0_alias,@"STO_CUDA_RESERVED_SHARED STV_DEFAULT"
__nv_reservedSMEM_offset_0_alias:
	.zero		0
	.zero		64


//--------------------- .nv.constant0._Z7softmaxPfS_i --------------------------
	.section	.nv.constant0._Z7softmaxPfS_i,"a",@progbits
	.sectionflags	@""
	.align	4
.nv.constant0._Z7softmaxPfS_i:
	.zero		916


//--------------------- SYMBOLS --------------------------

	.type		.nv.reservedSmem.offset0,@object
	.size		.nv.reservedSmem.offset0,0x4
